	.headerflags	@"EF_CUDA_TEXMODE_UNIFIED EF_CUDA_64BIT_ADDRESS EF_CUDA_ACCELERATORS EF_CUDA_SM90 EF_CUDA_VIRTUAL_SM(EF_CUDA_SM90)"
	.elftype	@"ET_EXEC"


//--------------------- .nv.info                  --------------------------
	.section	.nv.info,"",@"SHT_CUDA_INFO"
	.align	4


	//----- nvinfo : EIATTR_REGCOUNT
	.align		4
        /*0000*/ 	.byte	0x04, 0x2f
        /*0002*/ 	.short	(.L_2 - .L_1)
	.align		4
.L_1:
        /*0004*/ 	.word	index@(triton_poi_fused_mul_sigmoid_tanh_16)
        /*0008*/ 	.word	0x00000020


	//----- nvinfo : EIATTR_MIN_STACK_SIZE
	.align		4
.L_2:
        /*000c*/ 	.byte	0x04, 0x12
        /*000e*/ 	.short	(.L_4 - .L_3)
	.align		4
.L_3:
        /*0010*/ 	.word	index@(triton_poi_fused_mul_sigmoid_tanh_16)
        /*0014*/ 	.word	0x00000000


	//----- nvinfo : EIATTR_FRAME_SIZE
	.align		4
.L_4:
        /*0018*/ 	.byte	0x04, 0x11
        /*001a*/ 	.short	(.L_6 - .L_5)
	.align		4
.L_5:
        /*001c*/ 	.word	index@(triton_poi_fused_mul_sigmoid_tanh_16)
        /*0020*/ 	.word	0x00000000


	//----- nvinfo : EIATTR_MIN_STACK_SIZE
	.align		4
.L_6:
        /*0024*/ 	.byte	0x04, 0x12
        /*0026*/ 	.short	(.L_8 - .L_7)
	.align		4
.L_7:
        /*0028*/ 	.word	index@(triton_poi_fused_mul_sigmoid_tanh_16)
        /*002c*/ 	.word	0x00000000
.L_8:


//--------------------- .nv.info.triton_poi_fused_mul_sigmoid_tanh_16 --------------------------
	.section	.nv.info.triton_poi_fused_mul_sigmoid_tanh_16,"",@"SHT_CUDA_INFO"
	.sectionflags	@""
	.align	4


	//----- nvinfo : EIATTR_CUDA_API_VERSION
	.align		4
        /*0000*/ 	.byte	0x04, 0x37
        /*0002*/ 	.short	(.L_10 - .L_9)
.L_9:
        /*0004*/ 	.word	0x0000007c


	//----- nvinfo : EIATTR_KPARAM_INFO
	.align		4
.L_10:
        /*0008*/ 	.byte	0x04, 0x17
        /*000a*/ 	.short	(.L_12 - .L_11)
.L_11:
        /*000c*/ 	.word	0x00000000
        /*0010*/ 	.short	0x0007
        /*0012*/ 	.short	0x0038
        /*0014*/ 	.byte	0x00, 0xf0, 0x11, 0x00


	//----- nvinfo : EIATTR_KPARAM_INFO
	.align		4
.L_12:
        /*0018*/ 	.byte	0x04, 0x17
        /*001a*/ 	.short	(.L_14 - .L_13)
.L_13:
        /*001c*/ 	.word	0x00000000
        /*0020*/ 	.short	0x0006
        /*0022*/ 	.short	0x0030
        /*0024*/ 	.byte	0x00, 0xf4, 0x21, 0x00


	//----- nvinfo : EIATTR_KPARAM_INFO
	.align		4
.L_14:
        /*0028*/ 	.byte	0x04, 0x17
        /*002a*/ 	.short	(.L_16 - .L_15)
.L_15:
        /*002c*/ 	.word	0x00000000
        /*0030*/ 	.short	0x0005
        /*0032*/ 	.short	0x0028
        /*0034*/ 	.byte	0x00, 0xf4, 0x21, 0x00


	//----- nvinfo : EIATTR_KPARAM_INFO
	.align		4
.L_16:
        /*0038*/ 	.byte	0x04, 0x17
        /*003a*/ 	.short	(.L_18 - .L_17)
.L_17:
        /*003c*/ 	.word	0x00000000
        /*0040*/ 	.short	0x0004
        /*0042*/ 	.short	0x0020
        /*0044*/ 	.byte	0x00, 0xf4, 0x21, 0x00


	//----- nvinfo : EIATTR_KPARAM_INFO
	.align		4
.L_18:
        /*0048*/ 	.byte	0x04, 0x17
        /*004a*/ 	.short	(.L_20 - .L_19)
.L_19:
        /*004c*/ 	.word	0x00000000
        /*0050*/ 	.short	0x0003
        /*0052*/ 	.short	0x0018
        /*0054*/ 	.byte	0x00, 0xf4, 0x21, 0x00


	//----- nvinfo : EIATTR_KPARAM_INFO
	.align		4
.L_20:
        /*0058*/ 	.byte	0x04, 0x17
        /*005a*/ 	.short	(.L_22 - .L_21)
.L_21:
        /*005c*/ 	.word	0x00000000
        /*0060*/ 	.short	0x0002
        /*0062*/ 	.short	0x0010
        /*0064*/ 	.byte	0x00, 0xf4, 0x21, 0x00


	//----- nvinfo : EIATTR_KPARAM_INFO
	.align		4
.L_22:
        /*0068*/ 	.byte	0x04, 0x17
        /*006a*/ 	.short	(.L_24 - .L_23)
.L_23:
        /*006c*/ 	.word	0x00000000
        /*0070*/ 	.short	0x0001
        /*0072*/ 	.short	0x0008
        /*0074*/ 	.byte	0x00, 0xf4, 0x21, 0x00


	//----- nvinfo : EIATTR_KPARAM_INFO
	.align		4
.L_24:
        /*0078*/ 	.byte	0x04, 0x17
        /*007a*/ 	.short	(.L_26 - .L_25)
.L_25:
        /*007c*/ 	.word	0x00000000
        /*0080*/ 	.short	0x0000
        /*0082*/ 	.short	0x0000
        /*0084*/ 	.byte	0x00, 0xf4, 0x21, 0x00


	//----- nvinfo : EIATTR_SPARSE_MMA_MASK
	.align		4
.L_26:
        /*0088*/ 	.byte	0x03, 0x50
        /*008a*/ 	.short	0x0000


	//----- nvinfo : EIATTR_MAXREG_COUNT
	.align		4
        /*008c*/ 	.byte	0x03, 0x1b
        /*008e*/ 	.short	0x00ff


	//----- nvinfo : EIATTR_EXIT_INSTR_OFFSETS
	.align		4
        /*0090*/ 	.byte	0x04, 0x1c
        /*0092*/ 	.short	(.L_28 - .L_27)


	//   ....[0]....
.L_27:
        /*0094*/ 	.word	0x00000930


	//   ....[1]....
        /*0098*/ 	.word	0x00000950


	//----- nvinfo : EIATTR_REQNTID
	.align		4
.L_28:
        /*009c*/ 	.byte	0x04, 0x10
        /*009e*/ 	.short	(.L_30 - .L_29)
.L_29:
        /*00a0*/ 	.word	0x00000080
        /*00a4*/ 	.word	0x00000001
        /*00a8*/ 	.word	0x00000001


	//----- nvinfo : EIATTR_CRS_STACK_SIZE
	.align		4
.L_30:
        /*00ac*/ 	.byte	0x04, 0x1e
        /*00ae*/ 	.short	(.L_32 - .L_31)
.L_31:
        /*00b0*/ 	.word	0x00000000


	//----- nvinfo : EIATTR_CBANK_PARAM_SIZE
	.align		4
.L_32:
        /*00b4*/ 	.byte	0x03, 0x19
        /*00b6*/ 	.short	0x003c


	//----- nvinfo : EIATTR_PARAM_CBANK
	.align		4
        /*00b8*/ 	.byte	0x04, 0x0a
        /*00ba*/ 	.short	(.L_34 - .L_33)
	.align		4
.L_33:
        /*00bc*/ 	.word	index@(.nv.constant0.triton_poi_fused_mul_sigmoid_tanh_16)
        /*00c0*/ 	.short	0x0210
        /*00c2*/ 	.short	0x003c


	//----- nvinfo : EIATTR_SW_WAR
	.align		4
.L_34:
        /*00c4*/ 	.byte	0x04, 0x36
        /*00c6*/ 	.short	(.L_36 - .L_35)
.L_35:
        /*00c8*/ 	.word	0x00000008
.L_36:


//--------------------- .nv.callgraph             --------------------------
	.section	.nv.callgraph,"",@"SHT_CUDA_CALLGRAPH"
	.align	4
	.sectionentsize	8
	.align		4
        /*0000*/ 	.word	0x00000000
	.align		4
        /*0004*/ 	.word	0xffffffff
	.align		4
        /*0008*/ 	.word	0x00000000
	.align		4
        /*000c*/ 	.word	0xfffffffe
	.align		4
        /*0010*/ 	.word	0x00000000
	.align		4
        /*0014*/ 	.word	0xfffffffd
	.align		4
        /*0018*/ 	.word	0x00000000
	.align		4
        /*001c*/ 	.word	0xfffffffc


//--------------------- .nv.constant4             --------------------------
	.section	.nv.constant4,"a",@progbits
	.align	8
	.align		8
.nv.constant4:
        /*0000*/ 	.dword	_$_str


//--------------------- .text.triton_poi_fused_mul_sigmoid_tanh_16 --------------------------
	.section	.text.triton_poi_fused_mul_sigmoid_tanh_16,"ax",@progbits
	.align	128
        .global         triton_poi_fused_mul_sigmoid_tanh_16
        .type           triton_poi_fused_mul_sigmoid_tanh_16,@function
        .size           triton_poi_fused_mul_sigmoid_tanh_16,(.L_x_7 - triton_poi_fused_mul_sigmoid_tanh_16)
        .other          triton_poi_fused_mul_sigmoid_tanh_16,@"STO_CUDA_ENTRY STV_DEFAULT"
triton_poi_fused_mul_sigmoid_tanh_16:
.text.triton_poi_fused_mul_sigmoid_tanh_16:
[----:B------:R-:W0:Y:S01]  /*0000*/  LDC R1, c[0x0][0x28] ;  /* 0x00000a00ff017b82 */ /* 0x000e220000000800 */
[----:B------:R-:W1:Y:S07]  /*0010*/  S2R R0, SR_TID.X ;  /* 0x0000000000007919 */ /* 0x000e6e0000002100 */
[----:B------:R-:W2:Y:S01]  /*0020*/  LDC.64 R14, c[0x0][0x210] ;  /* 0x00008400ff0e7b82 */ /* 0x000ea20000000a00 */
[----:B------:R-:W-:Y:S01]  /*0030*/  HFMA2.MMA R11, -RZ, RZ, 0, 0 ;  /* 0x00000000ff0b7435 */ /* 0x000fe200000001ff */
[----:B------:R-:W-:Y:S01]  /*0040*/  CS2R R12, SRZ ;  /* 0x00000000000c7805 */ /* 0x000fe2000001ff00 */
[----:B------:R-:W3:Y:S01]  /*0050*/  S2R R3, SR_CTAID.X ;  /* 0x0000000000037919 */ /* 0x000ee20000002500 */
[----:B------:R-:W-:-:S04]  /*0060*/  ULDC.64 UR4, c[0x0][0x208] ;  /* 0x0000820000047ab9 */ /* 0x000fc80000000a00 */
[----:B------:R-:W4:Y:S08]  /*0070*/  LDC.64 R16, c[0x0][0x220] ;  /* 0x00008800ff107b82 */ /* 0x000f300000000a00 */
[----:B------:R-:W5:Y:S08]  /*0080*/  LDC.64 R8, c[0x0][0x218] ;  /* 0x00008600ff087b82 */ /* 0x000f700000000a00 */
[----:B------:R-:W4:Y:S01]  /*0090*/  LDC.64 R6, c[0x0][0x228] ;  /* 0x00008a00ff067b82 */ /* 0x000f220000000a00 */
[----:B-1----:R-:W-:-:S04]  /*00a0*/  SHF.L.U32 R0, R0, 0x1, RZ ;  /* 0x0000000100007819 */ /* 0x002fc800000006ff */
[----:B------:R-:W-:Y:S02]  /*00b0*/  LOP3.LUT R0, R0, 0xfe, RZ, 0xc0, !PT ;  /* 0x000000fe00007812 */ /* 0x000fe400078ec0ff */
[----:B---3--:R-:W-:Y:S02]  /*00c0*/  SHF.R.S32.HI R5, RZ, 0x17, R3 ;  /* 0x00000017ff057819 */ /* 0x008fe40000011403 */
[----:B------:R-:W-:Y:S02]  /*00d0*/  LEA R10, R3, R0, 0x8 ;  /* 0x00000000030a7211 */ /* 0x000fe400078e40ff */
[----:B------:R-:W-:Y:S02]  /*00e0*/  SGXT R5, R5, 0x1 ;  /* 0x000000010505781a */ /* 0x000fe40000000200 */
[----:B------:R-:W-:Y:S02]  /*00f0*/  SHF.R.S32.HI R3, RZ, 0x1f, R10 ;  /* 0x0000001fff037819 */ /* 0x000fe4000001140a */
[----:B------:R-:W-:-:S02]  /*0100*/  LEA.HI R5, R5, R10, RZ, 0x4 ;  /* 0x0000000a05057211 */ /* 0x000fc400078f20ff */
[----:B------:R-:W-:Y:S02]  /*0110*/  LEA.HI R3, R3, R10, RZ, 0x6 ;  /* 0x0000000a03037211 */ /* 0x000fe400078f30ff */
[----:B------:R-:W-:Y:S02]  /*0120*/  SHF.R.S32.HI R5, RZ, 0x4, R5 ;  /* 0x00000004ff057819 */ /* 0x000fe40000011405 */
[----:B------:R-:W-:Y:S02]  /*0130*/  SHF.L.U32 R2, R3, 0x1, RZ ;  /* 0x0000000103027819 */ /* 0x000fe400000006ff */
[----:B------:R-:W-:Y:S02]  /*0140*/  LEA.HI R0, R5, R5, RZ, 0x2 ;  /* 0x0000000505007211 */ /* 0x000fe400078f10ff */
[----:B------:R-:W-:Y:S02]  /*0150*/  LOP3.LUT R3, R3, 0xffffffc0, RZ, 0xc0, !PT ;  /* 0xffffffc003037812 */ /* 0x000fe400078ec0ff */
[----:B------:R-:W-:-:S02]  /*0160*/  LOP3.LUT R2, R2, 0xffffff80, RZ, 0xc0, !PT ;  /* 0xffffff8002027812 */ /* 0x000fc400078ec0ff */
[----:B------:R-:W-:Y:S02]  /*0170*/  LOP3.LUT R0, R0, 0xfffffffc, RZ, 0xc0, !PT ;  /* 0xfffffffc00007812 */ /* 0x000fe400078ec0ff */
[----:B------:R-:W-:Y:S02]  /*0180*/  ISETP.GE.AND P0, PT, R10, 0x100, PT ;  /* 0x000001000a00780c */ /* 0x000fe40003f06270 */
[----:B------:R-:W-:Y:S02]  /*0190*/  IADD3 R29, R2, R10, -R3 ;  /* 0x0000000a021d7210 */ /* 0x000fe40007ffe803 */
[----:B------:R-:W-:Y:S02]  /*01a0*/  CS2R R2, SRZ ;  /* 0x0000000000027805 */ /* 0x000fe4000001ff00 */
[----:B------:R-:W-:Y:S02]  /*01b0*/  IADD3 R27, R5, -R0, RZ ;  /* 0x80000000051b7210 */ /* 0x000fe40007ffe0ff */
[----:B------:R-:W-:-:S02]  /*01c0*/  CS2R R4, SRZ ;  /* 0x0000000000047805 */ /* 0x000fc4000001ff00 */
[----:B------:R-:W-:Y:S01]  /*01d0*/  MOV R0, RZ ;  /* 0x000000ff00007202 */ /* 0x000fe20000000f00 */
[----:B--2---:R-:W-:-:S04]  /*01e0*/  IMAD.WIDE R22, R29, 0x4, R14 ;  /* 0x000000041d167825 */ /* 0x004fc800078e020e */
[----:B----4-:R-:W-:Y:S01]  /*01f0*/  IMAD.WIDE R24, R29, 0x4, R16 ;  /* 0x000000041d187825 */ /* 0x010fe200078e0210 */
[----:B------:R1:W2:Y:S03]  /*0200*/  @!P0 LDG.E.64 R4, desc[UR4][R22.64] ;  /* 0x0000000416048981 */ /* 0x0002a6000c1e1b00 */
[C---:B-----5:R-:W-:Y:S01]  /*0210*/  IMAD.WIDE R18, R27.reuse, 0x4, R8 ;  /* 0x000000041b127825 */ /* 0x060fe200078e0208 */
[----:B------:R3:W4:Y:S03]  /*0220*/  @!P0 LDG.E.64 R2, desc[UR4][R24.64] ;  /* 0x0000000418028981 */ /* 0x000726000c1e1b00 */
[----:B0-----:R-:W-:Y:S01]  /*0230*/  IMAD.WIDE R20, R27, 0x4, R6 ;  /* 0x000000041b147825 */ /* 0x001fe200078e0206 */
[----:B------:R-:W2:Y:S04]  /*0240*/  @!P0 LDG.E.EL R13, desc[UR4][R18.64] ;  /* 0x00000004120d8981 */ /* 0x000ea8000c2e1900 */
[----:B------:R-:W4:Y:S04]  /*0250*/  @!P0 LDG.E.EL R11, desc[UR4][R20.64] ;  /* 0x00000004140b8981 */ /* 0x000f28000c2e1900 */
[----:B------:R0:W5:Y:S04]  /*0260*/  @!P0 LDG.E.EL R12, desc[UR4][R18.64] ;  /* 0x00000004120c8981 */ /* 0x000168000c2e1900 */
[----:B------:R0:W5:Y:S01]  /*0270*/  @!P0 LDG.E.EL R0, desc[UR4][R20.64] ;  /* 0x0000000414008981 */ /* 0x000162000c2e1900 */
[----:B------:R-:W-:-:S02]  /*0280*/  IADD3 R29, R29, 0x40, RZ ;  /* 0x000000401d1d7810 */ /* 0x000fc40007ffe0ff */
[----:B------:R-:W-:Y:S02]  /*0290*/  IADD3 R27, R27, 0x4, RZ ;  /* 0x000000041b1b7810 */ /* 0x000fe40007ffe0ff */
[----:B-1----:R-:W-:Y:S02]  /*02a0*/  CS2R R22, SRZ ;  /* 0x0000000000167805 */ /* 0x002fe4000001ff00 */
[----:B---3--:R-:W-:Y:S02]  /*02b0*/  CS2R R24, SRZ ;  /* 0x0000000000187805 */ /* 0x008fe4000001ff00 */
[----:B0-----:R-:W-:Y:S01]  /*02c0*/  CS2R R18, SRZ ;  /* 0x0000000000127805 */ /* 0x001fe2000001ff00 */
[----:B------:R-:W-:Y:S01]  /*02d0*/  IMAD.WIDE R14, R29, 0x4, R14 ;  /* 0x000000041d0e7825 */ /* 0x000fe200078e020e */
[----:B------:R-:W-:-:S03]  /*02e0*/  CS2R R20, SRZ ;  /* 0x0000000000147805 */ /* 0x000fc6000001ff00 */
[----:B------:R-:W-:Y:S01]  /*02f0*/  IMAD.WIDE R16, R29, 0x4, R16 ;  /* 0x000000041d107825 */ /* 0x000fe200078e0210 */
[----:B------:R-:W3:Y:S03]  /*0300*/  @!P0 LDG.E.64 R22, desc[UR4][R14.64] ;  /* 0x000000040e168981 */ /* 0x000ee6000c1e1b00 */
[C---:B------:R-:W-:Y:S01]  /*0310*/  IMAD.WIDE.U32 R8, R27.reuse, 0x4, R8 ;  /* 0x000000041b087825 */ /* 0x040fe200078e0008 */
[----:B------:R-:W3:Y:S03]  /*0320*/  @!P0 LDG.E.64 R24, desc[UR4][R16.64] ;  /* 0x0000000410188981 */ /* 0x000ee6000c1e1b00 */
[----:B------:R-:W-:Y:S01]  /*0330*/  IMAD.WIDE.U32 R6, R27, 0x4, R6 ;  /* 0x000000041b067825 */ /* 0x000fe200078e0006 */
[----:B------:R-:W3:Y:S04]  /*0340*/  @!P0 LDG.E.EL R21, desc[UR4][R8.64] ;  /* 0x0000000408158981 */ /* 0x000ee8000c2e1900 */
[----:B------:R-:W3:Y:S04]  /*0350*/  @!P0 LDG.E.EL R19, desc[UR4][R6.64] ;  /* 0x0000000406138981 */ /* 0x000ee8000c2e1900 */
[----:B------:R-:W3:Y:S04]  /*0360*/  @!P0 LDG.E.EL R18, desc[UR4][R8.64] ;  /* 0x0000000408128981 */ /* 0x000ee8000c2e1900 */
[----:B------:R0:W3:Y:S02]  /*0370*/  @!P0 LDG.E.EL R20, desc[UR4][R6.64] ;  /* 0x0000000406148981 */ /* 0x0000e4000c2e1900 */
[----:B0-----:R-:W-:Y:S01]  /*0380*/  HFMA2.MMA R7, -RZ, RZ, 1.625, 0 ;  /* 0x3e800000ff077435 */ /* 0x001fe200000001ff */
[----:B------:R-:W-:Y:S01]  /*0390*/  BSSY B0, `(.L_x_0) ;  /* 0x0000039000007945 */ /* 0x000fe20003800000 */
[----:B--2---:R-:W-:Y:S01]  /*03a0*/  FADD R4, R13, R4 ;  /* 0x000000040d047221 */ /* 0x004fe20000000000 */
[----:B----4-:R-:W-:Y:S01]  /*03b0*/  FADD R11, R11, R2 ;  /* 0x000000020b0b7221 */ /* 0x010fe20000000000 */
[----:B-----5:R-:W-:-:S03]  /*03c0*/  FADD R5, R12, R5 ;  /* 0x000000050c057221 */ /* 0x020fc60000000000 */
[----:B------:R-:W-:Y:S01]  /*03d0*/  FADD R4, R4, R11 ;  /* 0x0000000b04047221 */ /* 0x000fe20000000000 */
[----:B------:R-:W-:-:S03]  /*03e0*/  FADD R0, R0, R3 ;  /* 0x0000000300007221 */ /* 0x000fc60000000000 */
[----:B------:R-:W-:Y:S01]  /*03f0*/  FADD R4, RZ, -R4 ;  /* 0x80000004ff047221 */ /* 0x000fe20000000000 */
[----:B------:R-:W-:-:S03]  /*0400*/  FADD R0, R5, R0 ;  /* 0x0000000005007221 */ /* 0x000fc60000000000 */
[----:B------:R-:W-:Y:S01]  /*0410*/  FMUL R4, R4, 1.4426950216293334961 ;  /* 0x3fb8aa3b04047820 */ /* 0x000fe20000400000 */
[----:B------:R-:W-:-:S04]  /*0420*/  FADD R0, RZ, -R0 ;  /* 0x80000000ff007221 */ /* 0x000fc80000000000 */
[----:B------:R-:W-:Y:S01]  /*0430*/  FMUL R2, R0, 1.4426950216293334961 ;  /* 0x3fb8aa3b00027820 */ /* 0x000fe20000400000 */
[----:B------:R-:W-:-:S04]  /*0440*/  FSETP.GEU.AND P1, PT, R4, -126, PT ;  /* 0xc2fc00000400780b */ /* 0x000fc80003f2e000 */
[----:B------:R-:W-:-:S09]  /*0450*/  FSETP.GEU.AND P2, PT, R2, -126, PT ;  /* 0xc2fc00000200780b */ /* 0x000fd20003f4e000 */
[----:B------:R-:W-:-:S04]  /*0460*/  @!P1 FMUL R4, R4, 0.5 ;  /* 0x3f00000004049820 */ /* 0x000fc80000400000 */
[----:B------:R-:W-:Y:S01]  /*0470*/  @!P2 FMUL R2, R2, 0.5 ;  /* 0x3f0000000202a820 */ /* 0x000fe20000400000 */
[----:B------:R-:W0:Y:S08]  /*0480*/  MUFU.EX2 R0, R4 ;  /* 0x0000000400007308 */ /* 0x000e300000000800 */
[----:B------:R-:W1:Y:S01]  /*0490*/  MUFU.EX2 R3, R2 ;  /* 0x0000000200037308 */ /* 0x000e620000000800 */
[----:B0-----:R-:W-:-:S04]  /*04a0*/  @!P1 FMUL R0, R0, R0 ;  /* 0x0000000000009220 */ /* 0x001fc80000400000 */
[----:B------:R-:W-:Y:S01]  /*04b0*/  FADD R0, R0, 1 ;  /* 0x3f80000000007421 */ /* 0x000fe20000000000 */
[----:B-1----:R-:W-:-:S04]  /*04c0*/  @!P2 FMUL R3, R3, R3 ;  /* 0x000000030303a220 */ /* 0x002fc80000400000 */
[----:B------:R-:W-:Y:S01]  /*04d0*/  FADD R6, R3, 1 ;  /* 0x3f80000003067421 */ /* 0x000fe20000000000 */
[----:B------:R-:W-:-:S04]  /*04e0*/  FSETP.GT.AND P1, PT, R0, 8.50705917302346158658e+37, PT ;  /* 0x7e8000000000780b */ /* 0x000fc80003f24000 */
[----:B------:R-:W-:Y:S01]  /*04f0*/  FSETP.GT.AND P2, PT, R6, 8.50705917302346158658e+37, PT ;  /* 0x7e8000000600780b */ /* 0x000fe20003f44000 */
[----:B---3--:R-:W-:Y:S01]  /*0500*/  FADD R4, R21, R22 ;  /* 0x0000001615047221 */ /* 0x008fe20000000000 */
[----:B------:R-:W-:-:S04]  /*0510*/  FADD R19, R19, R24 ;  /* 0x0000001813137221 */ /* 0x000fc80000000000 */
[----:B------:R-:W-:-:S03]  /*0520*/  FADD R4, R4, R19 ;  /* 0x0000001304047221 */ /* 0x000fc60000000000 */
[----:B------:R-:W-:Y:S01]  /*0530*/  @P1 FMUL R0, R0, 0.25 ;  /* 0x3e80000000001820 */ /* 0x000fe20000400000 */
[----:B------:R-:W-:-:S03]  /*0540*/  FADD.FTZ R8, |R4|, -RZ ;  /* 0x800000ff04087221 */ /* 0x000fc60000010200 */
[----:B------:R-:W-:Y:S02]  /*0550*/  @P2 FMUL R6, R6, 0.25 ;  /* 0x3e80000006062820 */ /* 0x000fe40000400000 */
[----:B------:R-:W0:Y:S01]  /*0560*/  MUFU.RCP R0, R0 ;  /* 0x0000000000007308 */ /* 0x000e220000001000 */
[----:B------:R-:W-:-:S07]  /*0570*/  FSETP.GE.AND P3, PT, R8, 0.60000002384185791016, PT ;  /* 0x3f19999a0800780b */ /* 0x000fce0003f66000 */
[----:B------:R-:W1:Y:S01]  /*0580*/  MUFU.RCP R6, R6 ;  /* 0x0000000600067308 */ /* 0x000e620000001000 */
[C---:B------:R-:W-:Y:S01]  /*0590*/  FSEL R3, R7.reuse, 1, P1 ;  /* 0x3f80000007037808 */ /* 0x040fe20000800000 */
[----:B------:R-:W-:Y:S01]  /*05a0*/  FADD R5, R18, R23 ;  /* 0x0000001712057221 */ /* 0x000fe20000000000 */
[----:B------:R-:W-:Y:S01]  /*05b0*/  FSEL R7, R7, 1, P2 ;  /* 0x3f80000007077808 */ /* 0x000fe20001000000 */
[----:B------:R-:W-:Y:S02]  /*05c0*/  FADD R20, R20, R25 ;  /* 0x0000001914147221 */ /* 0x000fe40000000000 */
[----:B0-----:R-:W-:Y:S02]  /*05d0*/  FMUL R2, R0, R3 ;  /* 0x0000000300027220 */ /* 0x001fe40000400000 */
[----:B------:R-:W-:Y:S01]  /*05e0*/  FADD R5, R5, R20 ;  /* 0x0000001405057221 */ /* 0x000fe20000000000 */
[----:B-1----:R-:W-:Y:S01]  /*05f0*/  FMUL R3, R6, R7 ;  /* 0x0000000706037220 */ /* 0x002fe20000400000 */
[----:B------:R-:W-:Y:S06]  /*0600*/  @!P3 BRA `(.L_x_1) ;  /* 0x000000000028b947 */ /* 0x000fec0003800000 */
[C---:B------:R-:W-:Y:S01]  /*0610*/  FMUL R0, R8.reuse, 2.8853900432586669922 ;  /* 0x4038aa3b08007820 */ /* 0x040fe20000400000 */
[----:B------:R-:W-:Y:S02]  /*0620*/  MOV R7, 0x3f800000 ;  /* 0x3f80000000077802 */ /* 0x000fe40000000f00 */
[----:B------:R-:W-:-:S03]  /*0630*/  FSETP.GE.AND P1, PT, R8, 9.010913848876953125, PT ;  /* 0x41102cb40800780b */ /* 0x000fc60003f26000 */
[----:B------:R-:W0:Y:S02]  /*0640*/  MUFU.EX2 R0, R0 ;  /* 0x0000000000007308 */ /* 0x000e240000000800 */
[----:B0-----:R-:W-:-:S06]  /*0650*/  FADD R6, R0, 1 ;  /* 0x3f80000000067421 */ /* 0x001fcc0000000000 */
[----:B------:R-:W0:Y:S02]  /*0660*/  MUFU.RCP R6, R6 ;  /* 0x0000000600067308 */ /* 0x000e240000001000 */
[----:B0-----:R-:W-:-:S05]  /*0670*/  FFMA.FTZ R7, R6, -2, R7 ;  /* 0xc000000006077823 */ /* 0x001fca0000010007 */
[----:B------:R-:W-:-:S04]  /*0680*/  FSEL R7, R7, 1, !P1 ;  /* 0x3f80000007077808 */ /* 0x000fc80004800000 */
[----:B------:R-:W-:Y:S01]  /*0690*/  LOP3.LUT R4, R7, 0x80000000, R4, 0xf8, !PT ;  /* 0x8000000007047812 */ /* 0x000fe200078ef804 */
[----:B------:R-:W-:Y:S06]  /*06a0*/  BRA `(.L_x_2) ;  /* 0x00000000001c7947 */ /* 0x000fec0003800000 */
.L_x_1:
[----:B------:R-:W-:Y:S01]  /*06b0*/  MOV R0, 0x3c80f082 ;  /* 0x3c80f08200007802 */ /* 0x000fe20000000f00 */
[----:B------:R-:W-:-:S04]  /*06c0*/  FMUL R7, R4, R4 ;  /* 0x0000000404077220 */ /* 0x000fc80000400000 */
[----:B------:R-:W-:-:S04]  /*06d0*/  FFMA.FTZ R0, R7, R0, -0.052303962409496307373 ;  /* 0xbd563cae07007423 */ /* 0x000fc80000010000 */
[----:B------:R-:W-:-:S04]  /*06e0*/  FFMA.FTZ R0, R7, R0, 0.1331529766321182251 ;  /* 0x3e08594107007423 */ /* 0x000fc80000010000 */
[----:B------:R-:W-:-:S04]  /*06f0*/  FFMA.FTZ R0, R7, R0, -0.33332768082618713379 ;  /* 0xbeaaa9ed07007423 */ /* 0x000fc80000010000 */
[----:B------:R-:W-:-:S04]  /*0700*/  FFMA.FTZ R7, R7, R0, RZ ;  /* 0x0000000007077223 */ /* 0x000fc800000100ff */
[----:B------:R-:W-:-:S07]  /*0710*/  FFMA.FTZ R4, R4, R7, R4 ;  /* 0x0000000704047223 */ /* 0x000fce0000010004 */
.L_x_2:
[----:B------:R-:W-:Y:S05]  /*0720*/  BSYNC B0 ;  /* 0x0000000000007941 */ /* 0x000fea0003800000 */
.L_x_0:
[----:B------:R-:W-:Y:S01]  /*0730*/  FADD.FTZ R8, |R5|, -RZ ;  /* 0x800000ff05087221 */ /* 0x000fe20000010200 */
[----:B------:R-:W-:Y:S04]  /*0740*/  BSSY B0, `(.L_x_3) ;  /* 0x0000014000007945 */ /* 0x000fe80003800000 */
[----:B------:R-:W-:-:S13]  /*0750*/  FSETP.GE.AND P1, PT, R8, 0.60000002384185791016, PT ;  /* 0x3f19999a0800780b */ /* 0x000fda0003f26000 */
[----:B------:R-:W-:Y:S05]  /*0760*/  @!P1 BRA `(.L_x_4) ;  /* 0x0000000000289947 */ /* 0x000fea0003800000 */
        /* <DEDUP_REMOVED lines=10> */
.L_x_4:
[----:B------:R-:W-:Y:S01]  /*0810*/  HFMA2.MMA R0, -RZ, RZ, 1.125, -9232 ;  /* 0x3c80f082ff007435 */ /* 0x000fe200000001ff */
[----:B------:R-:W-:-:S09]  /*0820*/  FMUL R7, R5, R5 ;  /* 0x0000000505077220 */ /* 0x000fd20000400000 */
[----:B------:R-:W-:-:S04]  /*0830*/  FFMA.FTZ R0, R7, R0, -0.052303962409496307373 ;  /* 0xbd563cae07007423 */ /* 0x000fc80000010000 */
[----:B------:R-:W-:-:S04]  /*0840*/  FFMA.FTZ R0, R7, R0, 0.1331529766321182251 ;  /* 0x3e08594107007423 */ /* 0x000fc80000010000 */
[----:B------:R-:W-:-:S04]  /*0850*/  FFMA.FTZ R0, R7, R0, -0.33332768082618713379 ;  /* 0xbeaaa9ed07007423 */ /* 0x000fc80000010000 */
[----:B------:R-:W-:-:S04]  /*0860*/  FFMA.FTZ R0, R7, R0, RZ ;  /* 0x0000000007007223 */ /* 0x000fc800000100ff */
[----:B------:R-:W-:-:S07]  /*0870*/  FFMA.FTZ R5, R5, R0, R5 ;  /* 0x0000000005057223 */ /* 0x000fce0000010005 */
.L_x_5:
[----:B------:R-:W-:Y:S05]  /*0880*/  BSYNC B0 ;  /* 0x0000000000007941 */ /* 0x000fea0003800000 */
.L_x_3:
[----:B------:R-:W0:Y:S01]  /*0890*/  LDC.64 R6, c[0x0][0x230] ;  /* 0x00008c00ff067b82 */ /* 0x000e220000000a00 */
[----:B------:R-:W-:Y:S01]  /*08a0*/  FMUL R14, R2, R4 ;  /* 0x00000004020e7220 */ /* 0x000fe20000400000 */
[----:B------:R-:W-:-:S06]  /*08b0*/  FMUL R15, R3, R5 ;  /* 0x00000005030f7220 */ /* 0x000fcc0000400000 */
[----:B------:R-:W1:Y:S08]  /*08c0*/  LDC.64 R8, c[0x0][0x238] ;  /* 0x00008e00ff087b82 */ /* 0x000e700000000a00 */
[----:B------:R-:W2:Y:S01]  /*08d0*/  LDC.64 R12, c[0x0][0x240] ;  /* 0x00009000ff0c7b82 */ /* 0x000ea20000000a00 */
[----:B0-----:R-:W-:-:S05]  /*08e0*/  IMAD.WIDE R6, R10, 0x4, R6 ;  /* 0x000000040a067825 */ /* 0x001fca00078e0206 */
[----:B------:R0:W-:Y:S01]  /*08f0*/  @!P0 STG.E.64 desc[UR4][R6.64], R2 ;  /* 0x0000000206008986 */ /* 0x0001e2000c101b04 */
[----:B-1----:R-:W-:-:S05]  /*0900*/  IMAD.WIDE R8, R10, 0x4, R8 ;  /* 0x000000040a087825 */ /* 0x002fca00078e0208 */
[----:B------:R0:W-:Y:S01]  /*0910*/  @!P0 STG.E.64 desc[UR4][R8.64], R4 ;  /* 0x0000000408008986 */ /* 0x0001e2000c101b04 */
[----:B--2---:R-:W-:Y:S01]  /*0920*/  IMAD.WIDE R10, R10, 0x4, R12 ;  /* 0x000000040a0a7825 */ /* 0x004fe200078e020c */
[----:B------:R-:W-:Y:S06]  /*0930*/  @P0 EXIT ;  /* 0x000000000000094d */ /* 0x000fec0003800000 */
[----:B------:R-:W-:Y:S01]  /*0940*/  STG.E.64 desc[UR4][R10.64], R14 ;  /* 0x0000000e0a007986 */ /* 0x000fe2000c101b04 */
[----:B------:R-:W-:Y:S05]  /*0950*/  EXIT ;  /* 0x000000000000794d */ /* 0x000fea0003800000 */
.L_x_6:
[----:B------:R-:W-:-:S00]  /*0960*/  BRA `(.L_x_6) ;  /* 0xfffffffc00fc7947 */ /* 0x000fc0000383ffff */
[----:B------:R-:W-:-:S00]  /*0970*/  NOP ;  /* 0x0000000000007918 */ /* 0x000fc00000000000 */
        /* <DEDUP_REMOVED lines=8> */
.L_x_7:


//--------------------- .nv.global.init           --------------------------
	.section	.nv.global.init,"aw",@progbits
.nv.global.init:
	.type		_$_str,@object
	.size		_$_str,(.L_0 - _$_str)
_$_str:
        /*0000*/ 	.byte	0x5f, 0x5f, 0x43, 0x55, 0x44, 0x41, 0x5f, 0x46, 0x54, 0x5a, 0x00
.L_0:


//--------------------- .nv.constant0.triton_poi_fused_mul_sigmoid_tanh_16 --------------------------
	.section	.nv.constant0.triton_poi_fused_mul_sigmoid_tanh_16,"a",@progbits
	.sectionflags	@""
	.align	4
.nv.constant0.triton_poi_fused_mul_sigmoid_tanh_16:
	.zero		588
